//
// Generated by NVIDIA NVVM Compiler
//
// Compiler Build ID: CL-36424714
// Cuda compilation tools, release 13.0, V13.0.88
// Based on NVVM 20.0.0
//

.version 9.0
.target sm_100
.address_size 64

	// .globl	_Z14gemm_coalescedPfS_S_ffiii

.visible .entry _Z14gemm_coalescedPfS_S_ffiii(
	.param .u64 .ptr .align 1 _Z14gemm_coalescedPfS_S_ffiii_param_0,
	.param .u64 .ptr .align 1 _Z14gemm_coalescedPfS_S_ffiii_param_1,
	.param .u64 .ptr .align 1 _Z14gemm_coalescedPfS_S_ffiii_param_2,
	.param .f32 _Z14gemm_coalescedPfS_S_ffiii_param_3,
	.param .f32 _Z14gemm_coalescedPfS_S_ffiii_param_4,
	.param .u32 _Z14gemm_coalescedPfS_S_ffiii_param_5,
	.param .u32 _Z14gemm_coalescedPfS_S_ffiii_param_6,
	.param .u32 _Z14gemm_coalescedPfS_S_ffiii_param_7
)
{
	.reg .pred 	%p<13>;
	.reg .b16 	%rs<7>;
	.reg .b32 	%r<48>;
	.reg .b32 	%f<73>;
	.reg .b64 	%rd<40>;

	ld.param.u64 	%rd5, [_Z14gemm_coalescedPfS_S_ffiii_param_0];
	ld.param.u64 	%rd6, [_Z14gemm_coalescedPfS_S_ffiii_param_1];
	ld.param.u64 	%rd4, [_Z14gemm_coalescedPfS_S_ffiii_param_2];
	ld.param.f32 	%f13, [_Z14gemm_coalescedPfS_S_ffiii_param_3];
	ld.param.f32 	%f14, [_Z14gemm_coalescedPfS_S_ffiii_param_4];
	ld.param.u32 	%r22, [_Z14gemm_coalescedPfS_S_ffiii_param_5];
	ld.param.u32 	%r23, [_Z14gemm_coalescedPfS_S_ffiii_param_6];
	ld.param.u32 	%r21, [_Z14gemm_coalescedPfS_S_ffiii_param_7];
	cvta.to.global.u64 	%rd1, %rd6;
	cvta.to.global.u64 	%rd2, %rd5;
	mov.u32 	%r24, %ctaid.x;
	mov.u32 	%r25, %ntid.x;
	mov.u32 	%r26, %tid.x;
	cvt.u16.u32 	%rs1, %r26;
	cvt.u16.u32 	%rs2, %r25;
	div.u16 	%rs3, %rs1, %rs2;
	cvt.u32.u16 	%r27, %rs3;
	mad.lo.s32 	%r1, %r24, %r25, %r27;
	mov.u32 	%r28, %ctaid.y;
	mov.u32 	%r29, %ntid.y;
	mov.u32 	%r30, %tid.y;
	cvt.u16.u32 	%rs4, %r30;
	cvt.u16.u32 	%rs5, %r29;
	div.u16 	%rs6, %rs4, %rs5;
	cvt.u32.u16 	%r31, %rs6;
	mad.lo.s32 	%r32, %r28, %r29, %r31;
	setp.ge.s32 	%p1, %r1, %r22;
	setp.ge.s32 	%p2, %r32, %r23;
	or.pred  	%p3, %p1, %p2;
	@%p3 bra 	$L__BB0_14;
	setp.lt.s32 	%p4, %r21, 1;
	mov.f32 	%f72, 0f00000000;
	@%p4 bra 	$L__BB0_13;
	mul.lo.s32 	%r3, %r1, %r21;
	and.b32  	%r4, %r21, 7;
	setp.lt.u32 	%p5, %r21, 8;
	mov.f32 	%f72, 0f00000000;
	mov.b32 	%r46, 0;
	@%p5 bra 	$L__BB0_5;
	and.b32  	%r46, %r21, 2147483640;
	neg.s32 	%r44, %r46;
	shl.b32 	%r7, %r23, 3;
	add.s64 	%rd3, %rd2, 16;
	mov.f32 	%f72, 0f00000000;
	mul.wide.s32 	%rd11, %r23, 4;
	mov.u32 	%r42, %r3;
	mov.u32 	%r43, %r32;
$L__BB0_4:
	.pragma "nounroll";
	mul.wide.s32 	%rd7, %r42, 4;
	add.s64 	%rd8, %rd3, %rd7;
	ld.global.f32 	%f19, [%rd8+-16];
	mul.wide.s32 	%rd9, %r43, 4;
	add.s64 	%rd10, %rd1, %rd9;
	ld.global.f32 	%f20, [%rd10];
	fma.rn.f32 	%f21, %f19, %f20, %f72;
	ld.global.f32 	%f22, [%rd8+-12];
	add.s64 	%rd12, %rd10, %rd11;
	ld.global.f32 	%f23, [%rd12];
	fma.rn.f32 	%f24, %f22, %f23, %f21;
	ld.global.f32 	%f25, [%rd8+-8];
	add.s64 	%rd13, %rd12, %rd11;
	ld.global.f32 	%f26, [%rd13];
	fma.rn.f32 	%f27, %f25, %f26, %f24;
	ld.global.f32 	%f28, [%rd8+-4];
	add.s64 	%rd14, %rd13, %rd11;
	ld.global.f32 	%f29, [%rd14];
	fma.rn.f32 	%f30, %f28, %f29, %f27;
	ld.global.f32 	%f31, [%rd8];
	add.s64 	%rd15, %rd14, %rd11;
	ld.global.f32 	%f32, [%rd15];
	fma.rn.f32 	%f33, %f31, %f32, %f30;
	ld.global.f32 	%f34, [%rd8+4];
	add.s64 	%rd16, %rd15, %rd11;
	ld.global.f32 	%f35, [%rd16];
	fma.rn.f32 	%f36, %f34, %f35, %f33;
	ld.global.f32 	%f37, [%rd8+8];
	add.s64 	%rd17, %rd16, %rd11;
	ld.global.f32 	%f38, [%rd17];
	fma.rn.f32 	%f39, %f37, %f38, %f36;
	ld.global.f32 	%f40, [%rd8+12];
	add.s64 	%rd18, %rd17, %rd11;
	ld.global.f32 	%f41, [%rd18];
	fma.rn.f32 	%f72, %f40, %f41, %f39;
	add.s32 	%r44, %r44, 8;
	add.s32 	%r43, %r43, %r7;
	add.s32 	%r42, %r42, 8;
	setp.ne.s32 	%p6, %r44, 0;
	@%p6 bra 	$L__BB0_4;
$L__BB0_5:
	setp.eq.s32 	%p7, %r4, 0;
	@%p7 bra 	$L__BB0_13;
	and.b32  	%r15, %r21, 3;
	setp.lt.u32 	%p8, %r4, 4;
	@%p8 bra 	$L__BB0_8;
	add.s32 	%r34, %r46, %r3;
	mul.wide.s32 	%rd19, %r34, 4;
	add.s64 	%rd20, %rd2, %rd19;
	ld.global.f32 	%f43, [%rd20];
	mad.lo.s32 	%r35, %r46, %r23, %r32;
	mul.wide.s32 	%rd21, %r35, 4;
	add.s64 	%rd22, %rd1, %rd21;
	ld.global.f32 	%f44, [%rd22];
	fma.rn.f32 	%f45, %f43, %f44, %f72;
	ld.global.f32 	%f46, [%rd20+4];
	mul.wide.s32 	%rd23, %r23, 4;
	add.s64 	%rd24, %rd22, %rd23;
	ld.global.f32 	%f47, [%rd24];
	fma.rn.f32 	%f48, %f46, %f47, %f45;
	ld.global.f32 	%f49, [%rd20+8];
	add.s64 	%rd25, %rd24, %rd23;
	ld.global.f32 	%f50, [%rd25];
	fma.rn.f32 	%f51, %f49, %f50, %f48;
	ld.global.f32 	%f52, [%rd20+12];
	add.s64 	%rd26, %rd25, %rd23;
	ld.global.f32 	%f53, [%rd26];
	fma.rn.f32 	%f72, %f52, %f53, %f51;
	add.s32 	%r46, %r46, 4;
$L__BB0_8:
	setp.eq.s32 	%p9, %r15, 0;
	@%p9 bra 	$L__BB0_13;
	setp.eq.s32 	%p10, %r15, 1;
	@%p10 bra 	$L__BB0_11;
	add.s32 	%r36, %r46, %r3;
	mul.wide.s32 	%rd27, %r36, 4;
	add.s64 	%rd28, %rd2, %rd27;
	ld.global.f32 	%f55, [%rd28];
	mad.lo.s32 	%r37, %r46, %r23, %r32;
	mul.wide.s32 	%rd29, %r37, 4;
	add.s64 	%rd30, %rd1, %rd29;
	ld.global.f32 	%f56, [%rd30];
	fma.rn.f32 	%f57, %f55, %f56, %f72;
	ld.global.f32 	%f58, [%rd28+4];
	mul.wide.s32 	%rd31, %r23, 4;
	add.s64 	%rd32, %rd30, %rd31;
	ld.global.f32 	%f59, [%rd32];
	fma.rn.f32 	%f72, %f58, %f59, %f57;
	add.s32 	%r46, %r46, 2;
$L__BB0_11:
	and.b32  	%r38, %r21, 1;
	setp.eq.b32 	%p11, %r38, 1;
	not.pred 	%p12, %p11;
	@%p12 bra 	$L__BB0_13;
	add.s32 	%r39, %r46, %r3;
	mul.wide.s32 	%rd33, %r39, 4;
	add.s64 	%rd34, %rd2, %rd33;
	ld.global.f32 	%f60, [%rd34];
	mad.lo.s32 	%r40, %r46, %r23, %r32;
	mul.wide.s32 	%rd35, %r40, 4;
	add.s64 	%rd36, %rd1, %rd35;
	ld.global.f32 	%f61, [%rd36];
	fma.rn.f32 	%f72, %f60, %f61, %f72;
$L__BB0_13:
	mad.lo.s32 	%r41, %r1, %r23, %r32;
	cvta.to.global.u64 	%rd37, %rd4;
	mul.wide.s32 	%rd38, %r41, 4;
	add.s64 	%rd39, %rd37, %rd38;
	ld.global.f32 	%f62, [%rd39];
	mul.f32 	%f63, %f14, %f62;
	fma.rn.f32 	%f64, %f13, %f72, %f63;
	st.global.f32 	[%rd39], %f64;
$L__BB0_14:
	ret;

}


// ===== COMPILED SASS (sm_100) =====

	.target	sm_100

	.elftype	@"ET_EXEC"


//--------------------- .note.nv.tkinfo           --------------------------
	.section	.note.nv.tkinfo,"",@"SHT_NOTE"
	.sectionflags	@"SHF_NOTE_NV_TKINFO"
	.tkinfo
        /*0018*/ 	.word	0x00000002
        /*0030*/ 	.string	""
        /*0030*/ 	.string	"ptxas"
        /*0030*/ 	.string	"Cuda compilation tools, release 13.0, V13.0.88"
        /*0030*/ 	.string	"Build cuda_13.0.r13.0/compiler.36424714_0"
        /*0030*/ 	.string	"-arch sm_100 -m 64 "



//--------------------- .note.nv.cuinfo           --------------------------
	.section	.note.nv.cuinfo,"",@"SHT_NOTE"
	.sectionflags	@"SHF_NOTE_NV_CUINFO"
        /*0018*/ 	.short	0x0002
        /*001a*/ 	.short	0x0064
        /*001c*/ 	.short	0x0082
	.zero		2


//--------------------- .nv.info                  --------------------------
	.section	.nv.info,"",@"SHT_CUDA_INFO"
	.align	4


	//----- nvinfo : EIATTR_REGCOUNT
	.align		4
        /*0000*/ 	.byte	0x04, 0x2f
        /*0002*/ 	.short	(.L_1 - .L_0)
	.align		4
.L_0:
        /*0004*/ 	.word	index@(_Z14gemm_coalescedPfS_S_ffiii)
        /*0008*/ 	.word	0x00000020


	//----- nvinfo : EIATTR_FRAME_SIZE
	.align		4
.L_1:
        /*000c*/ 	.byte	0x04, 0x11
        /*000e*/ 	.short	(.L_3 - .L_2)
	.align		4
.L_2:
        /*0010*/ 	.word	index@($__internal_0_$__cuda_sm20_div_u16)
        /*0014*/ 	.word	0x00000000


	//----- nvinfo : EIATTR_FRAME_SIZE
	.align		4
.L_3:
        /*0018*/ 	.byte	0x04, 0x11
        /*001a*/ 	.short	(.L_5 - .L_4)
	.align		4
.L_4:
        /*001c*/ 	.word	index@(_Z14gemm_coalescedPfS_S_ffiii)
        /*0020*/ 	.word	0x00000000


	//----- nvinfo : EIATTR_MIN_STACK_SIZE
	.align		4
.L_5:
        /*0024*/ 	.byte	0x04, 0x12
        /*0026*/ 	.short	(.L_7 - .L_6)
	.align		4
.L_6:
        /*0028*/ 	.word	index@(_Z14gemm_coalescedPfS_S_ffiii)
        /*002c*/ 	.word	0x00000000
.L_7:


//--------------------- .nv.compat                --------------------------
	.section	.nv.compat,"",@"SHT_CUDA_COMPAT_INFO"
	.align	4
        /*0000*/ 	.byte	0x02, 0x09, 0x00, 0x00, 0x02, 0x02, 0x01, 0x00, 0x02, 0x05, 0x05, 0x00, 0x03, 0x07, 0x01, 0x01
        /*0010*/ 	.byte	0x02, 0x03, 0x00, 0x00, 0x02, 0x06, 0x01, 0x00, 0x04, 0x0b, 0x08, 0x00, 0x01, 0x00, 0x00, 0x00
        /*0020*/ 	.byte	0x00, 0x00, 0x00, 0x00


//--------------------- .nv.info._Z14gemm_coalescedPfS_S_ffiii --------------------------
	.section	.nv.info._Z14gemm_coalescedPfS_S_ffiii,"",@"SHT_CUDA_INFO"
	.sectionflags	@""
	.align	4


	//----- nvinfo : EIATTR_CUDA_API_VERSION
	.align		4
        /*0000*/ 	.byte	0x04, 0x37
        /*0002*/ 	.short	(.L_9 - .L_8)
.L_8:
        /*0004*/ 	.word	0x00000082


	//----- nvinfo : EIATTR_KPARAM_INFO
	.align		4
.L_9:
        /*0008*/ 	.byte	0x04, 0x17
        /*000a*/ 	.short	(.L_11 - .L_10)
.L_10:
        /*000c*/ 	.word	0x00000000
        /*0010*/ 	.short	0x0007
        /*0012*/ 	.short	0x0028
        /*0014*/ 	.byte	0x00, 0xf0, 0x11, 0x00


	//----- nvinfo : EIATTR_KPARAM_INFO
	.align		4
.L_11:
        /*0018*/ 	.byte	0x04, 0x17
        /*001a*/ 	.short	(.L_13 - .L_12)
.L_12:
        /*001c*/ 	.word	0x00000000
        /*0020*/ 	.short	0x0006
        /*0022*/ 	.short	0x0024
        /*0024*/ 	.byte	0x00, 0xf0, 0x11, 0x00


	//----- nvinfo : EIATTR_KPARAM_INFO
	.align		4
.L_13:
        /*0028*/ 	.byte	0x04, 0x17
        /*002a*/ 	.short	(.L_15 - .L_14)
.L_14:
        /*002c*/ 	.word	0x00000000
        /*0030*/ 	.short	0x0005
        /*0032*/ 	.short	0x0020
        /*0034*/ 	.byte	0x00, 0xf0, 0x11, 0x00


	//----- nvinfo : EIATTR_KPARAM_INFO
	.align		4
.L_15:
        /*0038*/ 	.byte	0x04, 0x17
        /*003a*/ 	.short	(.L_17 - .L_16)
.L_16:
        /*003c*/ 	.word	0x00000000
        /*0040*/ 	.short	0x0004
        /*0042*/ 	.short	0x001c
        /*0044*/ 	.byte	0x00, 0xf0, 0x11, 0x00


	//----- nvinfo : EIATTR_KPARAM_INFO
	.align		4
.L_17:
        /*0048*/ 	.byte	0x04, 0x17
        /*004a*/ 	.short	(.L_19 - .L_18)
.L_18:
        /*004c*/ 	.word	0x00000000
        /*0050*/ 	.short	0x0003
        /*0052*/ 	.short	0x0018
        /*0054*/ 	.byte	0x00, 0xf0, 0x11, 0x00


	//----- nvinfo : EIATTR_KPARAM_INFO
	.align		4
.L_19:
        /*0058*/ 	.byte	0x04, 0x17
        /*005a*/ 	.short	(.L_21 - .L_20)
.L_20:
        /*005c*/ 	.word	0x00000000
        /*0060*/ 	.short	0x0002
        /*0062*/ 	.short	0x0010
        /*0064*/ 	.byte	0x00, 0xf5, 0x21, 0x00


	//----- nvinfo : EIATTR_KPARAM_INFO
	.align		4
.L_21:
        /*0068*/ 	.byte	0x04, 0x17
        /*006a*/ 	.short	(.L_23 - .L_22)
.L_22:
        /*006c*/ 	.word	0x00000000
        /*0070*/ 	.short	0x0001
        /*0072*/ 	.short	0x0008
        /*0074*/ 	.byte	0x00, 0xf5, 0x21, 0x00


	//----- nvinfo : EIATTR_KPARAM_INFO
	.align		4
.L_23:
        /*0078*/ 	.byte	0x04, 0x17
        /*007a*/ 	.short	(.L_25 - .L_24)
.L_24:
        /*007c*/ 	.word	0x00000000
        /*0080*/ 	.short	0x0000
        /*0082*/ 	.short	0x0000
        /*0084*/ 	.byte	0x00, 0xf5, 0x21, 0x00


	//----- nvinfo : EIATTR_SPARSE_MMA_MASK
	.align		4
.L_25:
        /*0088*/ 	.byte	0x03, 0x50
        /*008a*/ 	.short	0x0000


	//----- nvinfo : EIATTR_MAXREG_COUNT
	.align		4
        /*008c*/ 	.byte	0x03, 0x1b
        /*008e*/ 	.short	0x00ff


	//----- nvinfo : EIATTR_MERCURY_ISA_VERSION
	.align		4
        /*0090*/ 	.byte	0x03, 0x5f
        /*0092*/ 	.short	0x0101


	//----- nvinfo : EIATTR_VRC_CTA_INIT_COUNT
	.align		4
        /*0094*/ 	.byte	0x02, 0x4a
	.zero		1
	.zero		1


	//----- nvinfo : EIATTR_EXIT_INSTR_OFFSETS
	.align		4
        /*0098*/ 	.byte	0x04, 0x1c
        /*009a*/ 	.short	(.L_27 - .L_26)


	//   ....[0]....
.L_26:
        /*009c*/ 	.word	0x00000160


	//   ....[1]....
        /*00a0*/ 	.word	0x00000920


	//----- nvinfo : EIATTR_CRS_STACK_SIZE
	.align		4
.L_27:
        /*00a4*/ 	.byte	0x04, 0x1e
        /*00a6*/ 	.short	(.L_29 - .L_28)
.L_28:
        /*00a8*/ 	.word	0x00000000


	//----- nvinfo : EIATTR_CBANK_PARAM_SIZE
	.align		4
.L_29:
        /*00ac*/ 	.byte	0x03, 0x19
        /*00ae*/ 	.short	0x002c


	//----- nvinfo : EIATTR_PARAM_CBANK
	.align		4
        /*00b0*/ 	.byte	0x04, 0x0a
        /*00b2*/ 	.short	(.L_31 - .L_30)
	.align		4
.L_30:
        /*00b4*/ 	.word	index@(.nv.constant0._Z14gemm_coalescedPfS_S_ffiii)
        /*00b8*/ 	.short	0x0380
        /*00ba*/ 	.short	0x002c


	//----- nvinfo : EIATTR_SW_WAR
	.align		4
.L_31:
        /*00bc*/ 	.byte	0x04, 0x36
        /*00be*/ 	.short	(.L_33 - .L_32)
.L_32:
        /*00c0*/ 	.word	0x00000008
.L_33:


//--------------------- .nv.callgraph             --------------------------
	.section	.nv.callgraph,"",@"SHT_CUDA_CALLGRAPH"
	.align	4
	.sectionentsize	8
	.align		4
        /*0000*/ 	.word	0x00000000
	.align		4
        /*0004*/ 	.word	0xffffffff
	.align		4
        /*0008*/ 	.word	0x00000000
	.align		4
        /*000c*/ 	.word	0xfffffffe
	.align		4
        /*0010*/ 	.word	0x00000000
	.align		4
        /*0014*/ 	.word	0xfffffffd
	.align		4
        /*0018*/ 	.word	0x00000000
	.align		4
        /*001c*/ 	.word	0xfffffffc


//--------------------- .text._Z14gemm_coalescedPfS_S_ffiii --------------------------
	.section	.text._Z14gemm_coalescedPfS_S_ffiii,"ax",@progbits
	.align	128
        .global         _Z14gemm_coalescedPfS_S_ffiii
        .type           _Z14gemm_coalescedPfS_S_ffiii,@function
        .size           _Z14gemm_coalescedPfS_S_ffiii,(.L_x_5 - _Z14gemm_coalescedPfS_S_ffiii)
        .other          _Z14gemm_coalescedPfS_S_ffiii,@"STO_CUDA_ENTRY STV_DEFAULT"
_Z14gemm_coalescedPfS_S_ffiii:
.text._Z14gemm_coalescedPfS_S_ffiii:
[----:B------:R-:W-:Y:S01]  /*0000*/  LDC R1, c[0x0][0x37c] ;  /* 0x0000df00ff017b82 */ /* 0x000fe20000000800 */
[----:B------:R-:W0:Y:S07]  /*0010*/  S2R R0, SR_TID.X ;  /* 0x0000000000007919 */ /* 0x000e2e0000002100 */
[----:B------:R-:W1:Y:S08]  /*0020*/  LDC R6, c[0x0][0x360] ;  /* 0x0000d800ff067b82 */ /* 0x000e700000000800 */
[----:B------:R-:W2:Y:S01]  /*0030*/  S2UR UR4, SR_CTAID.X ;  /* 0x00000000000479c3 */ /* 0x000ea20000002500 */
[----:B-1----:R-:W-:-:S02]  /*0040*/  LOP3.LUT R8, R6, 0xffff, RZ, 0xc0, !PT ;  /* 0x0000ffff06087812 */ /* 0x002fc400078ec0ff */
[----:B0-----:R-:W-:Y:S02]  /*0050*/  LOP3.LUT R7, R0, 0xffff, RZ, 0xc0, !PT ;  /* 0x0000ffff00077812 */ /* 0x001fe400078ec0ff */
[----:B--2---:R-:W-:-:S07]  /*0060*/  MOV R9, 0x80 ;  /* 0x0000008000097802 */ /* 0x004fce0000000f00 */
[----:B------:R-:W-:Y:S05]  /*0070*/  CALL.REL.NOINC `($__internal_0_$__cuda_sm20_div_u16) ;  /* 0x00000008002c7944 */ /* 0x000fea0003c00000 */
[----:B------:R-:W0:Y:S01]  /*0080*/  S2R R0, SR_TID.Y ;  /* 0x0000000000007919 */ /* 0x000e220000002200 */
[----:B------:R-:W1:Y:S01]  /*0090*/  LDC R5, c[0x0][0x364] ;  /* 0x0000d900ff057b82 */ /* 0x000e620000000800 */
[----:B------:R-:W-:-:S05]  /*00a0*/  LOP3.LUT R17, R8, 0xffff, RZ, 0xc0, !PT ;  /* 0x0000ffff08117812 */ /* 0x000fca00078ec0ff */
[----:B------:R-:W-:Y:S02]  /*00b0*/  IMAD R17, R6, UR4, R17 ;  /* 0x0000000406117c24 */ /* 0x000fe4000f8e0211 */
[----:B------:R-:W2:Y:S01]  /*00c0*/  S2UR UR5, SR_CTAID.Y ;  /* 0x00000000000579c3 */ /* 0x000ea20000002600 */
[----:B-1----:R-:W-:Y:S02]  /*00d0*/  LOP3.LUT R8, R5, 0xffff, RZ, 0xc0, !PT ;  /* 0x0000ffff05087812 */ /* 0x002fe400078ec0ff */
[----:B0-----:R-:W-:Y:S02]  /*00e0*/  LOP3.LUT R7, R0, 0xffff, RZ, 0xc0, !PT ;  /* 0x0000ffff00077812 */ /* 0x001fe400078ec0ff */
[----:B--2---:R-:W-:-:S07]  /*00f0*/  MOV R9, 0x110 ;  /* 0x0000011000097802 */ /* 0x004fce0000000f00 */
[----:B------:R-:W-:Y:S05]  /*0100*/  CALL.REL.NOINC `($__internal_0_$__cuda_sm20_div_u16) ;  /* 0x0000000800087944 */ /* 0x000fea0003c00000 */
[----:B------:R-:W0:Y:S01]  /*0110*/  LDC.64 R2, c[0x0][0x3a0] ;  /* 0x0000e800ff027b82 */ /* 0x000e220000000a00 */
[----:B------:R-:W-:-:S05]  /*0120*/  LOP3.LUT R0, R8, 0xffff, RZ, 0xc0, !PT ;  /* 0x0000ffff08007812 */ /* 0x000fca00078ec0ff */
[----:B------:R-:W-:-:S05]  /*0130*/  IMAD R0, R5, UR5, R0 ;  /* 0x0000000505007c24 */ /* 0x000fca000f8e0200 */
[----:B0-----:R-:W-:-:S04]  /*0140*/  ISETP.GE.AND P0, PT, R0, R3, PT ;  /* 0x000000030000720c */ /* 0x001fc80003f06270 */
[----:B------:R-:W-:-:S13]  /*0150*/  ISETP.GE.OR P0, PT, R17, R2, P0 ;  /* 0x000000021100720c */ /* 0x000fda0000706670 */
[----:B------:R-:W-:Y:S05]  /*0160*/  @P0 EXIT ;  /* 0x000000000000094d */ /* 0x000fea0003800000 */
[----:B------:R-:W0:Y:S01]  /*0170*/  LDC R2, c[0x0][0x3a8] ;  /* 0x0000ea00ff027b82 */ /* 0x000e220000000800 */
[----:B------:R-:W1:Y:S01]  /*0180*/  LDCU.64 UR6, c[0x0][0x358] ;  /* 0x00006b00ff0677ac */ /* 0x000e620008000a00 */
[----:B------:R-:W-:Y:S01]  /*0190*/  HFMA2 R26, -RZ, RZ, 0, 0 ;  /* 0x00000000ff1a7431 */ /* 0x000fe200000001ff */
[----:B0-----:R-:W-:-:S13]  /*01a0*/  ISETP.GE.AND P0, PT, R2, 0x1, PT ;  /* 0x000000010200780c */ /* 0x001fda0003f06270 */
[----:B-1----:R-:W-:Y:S05]  /*01b0*/  @!P0 BRA `(.L_x_0) ;  /* 0x0000000400b88947 */ /* 0x002fea0003800000 */
[C---:B------:R-:W-:Y:S01]  /*01c0*/  ISETP.GE.U32.AND P1, PT, R2.reuse, 0x8, PT ;  /* 0x000000080200780c */ /* 0x040fe20003f26070 */
[----:B------:R-:W-:Y:S01]  /*01d0*/  IMAD R18, R17, R2, RZ ;  /* 0x0000000211127224 */ /* 0x000fe200078e02ff */
[----:B------:R-:W-:Y:S02]  /*01e0*/  LOP3.LUT R25, R2, 0x7, RZ, 0xc0, !PT ;  /* 0x0000000702197812 */ /* 0x000fe400078ec0ff */
[----:B------:R-:W-:Y:S02]  /*01f0*/  MOV R26, RZ ;  /* 0x000000ff001a7202 */ /* 0x000fe40000000f00 */
[----:B------:R-:W-:Y:S02]  /*0200*/  ISETP.NE.AND P0, PT, R25, RZ, PT ;  /* 0x000000ff1900720c */ /* 0x000fe40003f05270 */
[----:B------:R-:W-:-:S05]  /*0210*/  MOV R19, RZ ;  /* 0x000000ff00137202 */ /* 0x000fca0000000f00 */
[----:B------:R-:W-:Y:S06]  /*0220*/  @!P1 BRA `(.L_x_1) ;  /* 0x0000000000c49947 */ /* 0x000fec0003800000 */
[----:B------:R-:W0:Y:S01]  /*0230*/  LDCU.64 UR4, c[0x0][0x380] ;  /* 0x00007000ff0477ac */ /* 0x000e220008000a00 */
[----:B------:R-:W-:Y:S02]  /*0240*/  LOP3.LUT R19, R2, 0x7ffffff8, RZ, 0xc0, !PT ;  /* 0x7ffffff802137812 */ /* 0x000fe400078ec0ff */
[----:B------:R-:W-:Y:S02]  /*0250*/  MOV R26, RZ ;  /* 0x000000ff001a7202 */ /* 0x000fe40000000f00 */
[----:B------:R-:W-:Y:S02]  /*0260*/  MOV R16, R18 ;  /* 0x0000001200107202 */ /* 0x000fe40000000f00 */
[----:B------:R-:W-:Y:S02]  /*0270*/  MOV R22, R0 ;  /* 0x0000000000167202 */ /* 0x000fe40000000f00 */
[----:B------:R-:W-:Y:S01]  /*0280*/  IADD3 R20, PT, PT, -R19, RZ, RZ ;  /* 0x000000ff13147210 */ /* 0x000fe20007ffe1ff */
[----:B0-----:R-:W-:-:S04]  /*0290*/  UIADD3 UR4, UP0, UPT, UR4, 0x10, URZ ;  /* 0x0000001004047890 */ /* 0x001fc8000ff1e0ff */
[----:B------:R-:W-:-:S12]  /*02a0*/  UIADD3.X UR5, UPT, UPT, URZ, UR5, URZ, UP0, !UPT ;  /* 0x00000005ff057290 */ /* 0x000fd800087fe4ff */
.L_x_2:
[----:B------:R-:W0:Y:S01]  /*02b0*/  LDC.64 R14, c[0x0][0x388] ;  /* 0x0000e200ff0e7b82 */ /* 0x000e220000000a00 */
[----:B------:R-:W-:Y:S02]  /*02c0*/  MOV R4, UR4 ;  /* 0x0000000400047c02 */ /* 0x000fe40008000f00 */
[----:B------:R-:W-:-:S03]  /*02d0*/  MOV R5, UR5 ;  /* 0x0000000500057c02 */ /* 0x000fc60008000f00 */
[----:B------:R-:W-:-:S05]  /*02e0*/  IMAD.WIDE R4, R16, 0x4, R4 ;  /* 0x0000000410047825 */ /* 0x000fca00078e0204 */
[----:B------:R-:W2:Y:S04]  /*02f0*/  LDG.E R21, desc[UR6][R4.64+-0x10] ;  /* 0xfffff00604157981 */ /* 0x000ea8000c1e1900 */
[----:B------:R-:W3:Y:S04]  /*0300*/  LDG.E R23, desc[UR6][R4.64+-0xc] ;  /* 0xfffff40604177981 */ /* 0x000ee8000c1e1900 */
[----:B------:R-:W4:Y:S01]  /*0310*/  LDG.E R29, desc[UR6][R4.64+-0x8] ;  /* 0xfffff806041d7981 */ /* 0x000f22000c1e1900 */
[----:B0-----:R-:W-:-:S05]  /*0320*/  IMAD.WIDE R14, R22, 0x4, R14 ;  /* 0x00000004160e7825 */ /* 0x001fca00078e020e */
[----:B------:R0:W2:Y:S01]  /*0330*/  LDG.E R24, desc[UR6][R14.64] ;  /* 0x000000060e187981 */ /* 0x0000a2000c1e1900 */
[----:B------:R-:W-:-:S04]  /*0340*/  IMAD.WIDE R12, R3, 0x4, R14 ;  /* 0x00000004030c7825 */ /* 0x000fc800078e020e */
[C---:B------:R-:W-:Y:S02]  /*0350*/  IMAD.WIDE R6, R3.reuse, 0x4, R12 ;  /* 0x0000000403067825 */ /* 0x040fe400078e020c */
[----:B------:R-:W3:Y:S02]  /*0360*/  LDG.E R12, desc[UR6][R12.64] ;  /* 0x000000060c0c7981 */ /* 0x000ee4000c1e1900 */
[C---:B------:R-:W-:Y:S02]  /*0370*/  IMAD.WIDE R8, R3.reuse, 0x4, R6 ;  /* 0x0000000403087825 */ /* 0x040fe400078e0206 */
[----:B------:R1:W4:Y:S02]  /*0380*/  LDG.E R28, desc[UR6][R6.64] ;  /* 0x00000006061c7981 */ /* 0x000324000c1e1900 */
[C---:B------:R-:W-:Y:S02]  /*0390*/  IMAD.WIDE R10, R3.reuse, 0x4, R8 ;  /* 0x00000004030a7825 */ /* 0x040fe400078e0208 */
[----:B------:R-:W5:Y:S02]  /*03a0*/  LDG.E R8, desc[UR6][R8.64] ;  /* 0x0000000608087981 */ /* 0x000f64000c1e1900 */
[----:B0-----:R-:W-:-:S05]  /*03b0*/  IMAD.WIDE R14, R3, 0x4, R10 ;  /* 0x00000004030e7825 */ /* 0x001fca00078e020a */
[----:B------:R-:W5:Y:S04]  /*03c0*/  LDG.E R13, desc[UR6][R14.64] ;  /* 0x000000060e0d7981 */ /* 0x000f68000c1e1900 */
[----:B------:R-:W5:Y:S04]  /*03d0*/  LDG.E R9, desc[UR6][R10.64] ;  /* 0x000000060a097981 */ /* 0x000f68000c1e1900 */
[----:B------:R-:W5:Y:S04]  /*03e0*/  LDG.E R11, desc[UR6][R4.64+-0x4] ;  /* 0xfffffc06040b7981 */ /* 0x000f68000c1e1900 */
[----:B------:R-:W5:Y:S01]  /*03f0*/  LDG.E R10, desc[UR6][R4.64+0x8] ;  /* 0x00000806040a7981 */ /* 0x000f62000c1e1900 */
[----:B--2---:R-:W-:Y:S01]  /*0400*/  FFMA R24, R21, R24, R26 ;  /* 0x0000001815187223 */ /* 0x004fe2000000001a */
[----:B------:R-:W-:-:S02]  /*0410*/  IMAD.WIDE R26, R3, 0x4, R14 ;  /* 0x00000004031a7825 */ /* 0x000fc400078e020e */
[----:B------:R-:W2:Y:S04]  /*0420*/  LDG.E R21, desc[UR6][R4.64] ;  /* 0x0000000604157981 */ /* 0x000ea8000c1e1900 */
[----:B------:R-:W2:Y:S01]  /*0430*/  LDG.E R14, desc[UR6][R4.64+0x4] ;  /* 0x00000406040e7981 */ /* 0x000ea2000c1e1900 */
[----:B-1----:R-:W-:-:S03]  /*0440*/  IMAD.WIDE R6, R3, 0x4, R26 ;  /* 0x0000000403067825 */ /* 0x002fc600078e021a */
[----:B------:R-:W2:Y:S04]  /*0450*/  LDG.E R15, desc[UR6][R4.64+0xc] ;  /* 0x00000c06040f7981 */ /* 0x000ea8000c1e1900 */
[----:B------:R-:W2:Y:S04]  /*0460*/  LDG.E R6, desc[UR6][R6.64] ;  /* 0x0000000606067981 */ /* 0x000ea8000c1e1900 */
[----:B------:R-:W2:Y:S01]  /*0470*/  LDG.E R5, desc[UR6][R26.64] ;  /* 0x000000061a057981 */ /* 0x000ea2000c1e1900 */
[----:B---3--:R-:W-:Y:S01]  /*0480*/  FFMA R12, R23, R12, R24 ;  /* 0x0000000c170c7223 */ /* 0x008fe20000000018 */
[----:B------:R-:W-:-:S03]  /*0490*/  IADD3 R20, PT, PT, R20, 0x8, RZ ;  /* 0x0000000814147810 */ /* 0x000fc60007ffe0ff */
[----:B----4-:R-:W-:Y:S01]  /*04a0*/  FFMA R12, R29, R28, R12 ;  /* 0x0000001c1d0c7223 */ /* 0x010fe2000000000c */
[----:B------:R-:W-:Y:S02]  /*04b0*/  ISETP.NE.AND P1, PT, R20, RZ, PT ;  /* 0x000000ff1400720c */ /* 0x000fe40003f25270 */
[----:B------:R-:W-:Y:S01]  /*04c0*/  LEA R22, R3, R22, 0x3 ;  /* 0x0000001603167211 */ /* 0x000fe200078e18ff */
[----:B-----5:R-:W-:Y:S01]  /*04d0*/  FFMA R8, R11, R8, R12 ;  /* 0x000000080b087223 */ /* 0x020fe2000000000c */
[----:B------:R-:W-:-:S03]  /*04e0*/  IADD3 R16, PT, PT, R16, 0x8, RZ ;  /* 0x0000000810107810 */ /* 0x000fc60007ffe0ff */
[----:B--2---:R-:W-:-:S04]  /*04f0*/  FFMA R9, R21, R9, R8 ;  /* 0x0000000915097223 */ /* 0x004fc80000000008 */
[----:B------:R-:W-:-:S04]  /*0500*/  FFMA R9, R14, R13, R9 ;  /* 0x0000000d0e097223 */ /* 0x000fc80000000009 */
[----:B------:R-:W-:-:S04]  /*0510*/  FFMA R10, R10, R5, R9 ;  /* 0x000000050a0a7223 */ /* 0x000fc80000000009 */
[----:B------:R-:W-:Y:S01]  /*0520*/  FFMA R26, R15, R6, R10 ;  /* 0x000000060f1a7223 */ /* 0x000fe2000000000a */
[----:B------:R-:W-:Y:S06]  /*0530*/  @P1 BRA `(.L_x_2) ;  /* 0xfffffffc005c1947 */ /* 0x000fec000383ffff */
.L_x_1:
[----:B------:R-:W-:Y:S05]  /*0540*/  @!P0 BRA `(.L_x_0) ;  /* 0x0000000000d48947 */ /* 0x000fea0003800000 */
[----:B------:R-:W-:Y:S02]  /*0550*/  ISETP.GE.U32.AND P0, PT, R25, 0x4, PT ;  /* 0x000000041900780c */ /* 0x000fe40003f06070 */
[----:B------:R-:W-:-:S04]  /*0560*/  LOP3.LUT R14, R2, 0x3, RZ, 0xc0, !PT ;  /* 0x00000003020e7812 */ /* 0x000fc800078ec0ff */
[----:B------:R-:W-:-:S07]  /*0570*/  ISETP.NE.AND P1, PT, R14, RZ, PT ;  /* 0x000000ff0e00720c */ /* 0x000fce0003f25270 */
[----:B------:R-:W-:Y:S06]  /*0580*/  @!P0 BRA `(.L_x_3) ;  /* 0x0000000000588947 */ /* 0x000fec0003800000 */
[----:B------:R-:W0:Y:S01]  /*0590*/  LDC.64 R10, c[0x0][0x388] ;  /* 0x0000e200ff0a7b82 */ /* 0x000e220000000a00 */
[----:B------:R-:W-:Y:S01]  /*05a0*/  IMAD R9, R19, R3, R0 ;  /* 0x0000000313097224 */ /* 0x000fe200078e0200 */
[----:B------:R-:W-:-:S06]  /*05b0*/  IADD3 R7, PT, PT, R18, R19, RZ ;  /* 0x0000001312077210 */ /* 0x000fcc0007ffe0ff */
[----:B------:R-:W1:Y:S01]  /*05c0*/  LDC.64 R4, c[0x0][0x380] ;  /* 0x0000e000ff047b82 */ /* 0x000e620000000a00 */
[----:B0-----:R-:W-:-:S04]  /*05d0*/  IMAD.WIDE R10, R9, 0x4, R10 ;  /* 0x00000004090a7825 */ /* 0x001fc800078e020a */
[----:B------:R-:W-:Y:S02]  /*05e0*/  IMAD.WIDE R12, R3, 0x4, R10 ;  /* 0x00000004030c7825 */ /* 0x000fe400078e020a */
[----:B------:R-:W2:Y:S02]  /*05f0*/  LDG.E R10, desc[UR6][R10.64] ;  /* 0x000000060a0a7981 */ /* 0x000ea4000c1e1900 */
[----:B-1----:R-:W-:-:S04]  /*0600*/  IMAD.WIDE R4, R7, 0x4, R4 ;  /* 0x0000000407047825 */ /* 0x002fc800078e0204 */
[C---:B------:R-:W-:Y:S01]  /*0610*/  IMAD.WIDE R6, R3.reuse, 0x4, R12 ;  /* 0x0000000403067825 */ /* 0x040fe200078e020c */
[----:B------:R-:W2:Y:S04]  /*0620*/  LDG.E R15, desc[UR6][R4.64] ;  /* 0x00000006040f7981 */ /* 0x000ea8000c1e1900 */
[----:B------:R-:W3:Y:S01]  /*0630*/  LDG.E R12, desc[UR6][R12.64] ;  /* 0x000000060c0c7981 */ /* 0x000ee2000c1e1900 */
[----:B------:R-:W-:-:S03]  /*0640*/  IMAD.WIDE R8, R3, 0x4, R6 ;  /* 0x0000000403087825 */ /* 0x000fc600078e0206 */
[----:B------:R-:W3:Y:S04]  /*0650*/  LDG.E R16, desc[UR6][R4.64+0x4] ;  /* 0x0000040604107981 */ /* 0x000ee8000c1e1900 */
[----:B------:R-:W4:Y:S04]  /*0660*/  LDG.E R21, desc[UR6][R6.64] ;  /* 0x0000000606157981 */ /* 0x000f28000c1e1900 */
[----:B------:R-:W4:Y:S04]  /*0670*/  LDG.E R20, desc[UR6][R4.64+0x8] ;  /* 0x0000080604147981 */ /* 0x000f28000c1e1900 */
[----:B------:R-:W5:Y:S04]  /*0680*/  LDG.E R22, desc[UR6][R4.64+0xc] ;  /* 0x00000c0604167981 */ /* 0x000f68000c1e1900 */
[----:B------:R-:W5:Y:S01]  /*0690*/  LDG.E R8, desc[UR6][R8.64] ;  /* 0x0000000608087981 */ /* 0x000f62000c1e1900 */
[----:B------:R-:W-:Y:S01]  /*06a0*/  IADD3 R19, PT, PT, R19, 0x4, RZ ;  /* 0x0000000413137810 */ /* 0x000fe20007ffe0ff */
[----:B--2---:R-:W-:-:S04]  /*06b0*/  FFMA R15, R15, R10, R26 ;  /* 0x0000000a0f0f7223 */ /* 0x004fc8000000001a */
[----:B---3--:R-:W-:-:S04]  /*06c0*/  FFMA R15, R16, R12, R15 ;  /* 0x0000000c100f7223 */ /* 0x008fc8000000000f */
[----:B----4-:R-:W-:-:S04]  /*06d0*/  FFMA R15, R20, R21, R15 ;  /* 0x00000015140f7223 */ /* 0x010fc8000000000f */
[----:B-----5:R-:W-:-:S07]  /*06e0*/  FFMA R26, R22, R8, R15 ;  /* 0x00000008161a7223 */ /* 0x020fce000000000f */
.L_x_3:
[----:B------:R-:W-:Y:S05]  /*06f0*/  @!P1 BRA `(.L_x_0) ;  /* 0x0000000000689947 */ /* 0x000fea0003800000 */
[----:B------:R-:W0:Y:S01]  /*0700*/  LDC.64 R10, c[0x0][0x388] ;  /* 0x0000e200ff0a7b82 */ /* 0x000e220000000a00 */
[----:B------:R-:W-:Y:S02]  /*0710*/  ISETP.NE.AND P0, PT, R14, 0x1, PT ;  /* 0x000000010e00780c */ /* 0x000fe40003f05270 */
[----:B------:R-:W-:-:S04]  /*0720*/  LOP3.LUT R2, R2, 0x1, RZ, 0xc0, !PT ;  /* 0x0000000102027812 */ /* 0x000fc800078ec0ff */
[----:B------:R-:W-:Y:S01]  /*0730*/  ISETP.NE.U32.AND P1, PT, R2, 0x1, PT ;  /* 0x000000010200780c */ /* 0x000fe20003f25070 */
[----:B------:R-:W1:Y:S06]  /*0740*/  LDC.64 R8, c[0x0][0x380] ;  /* 0x0000e000ff087b82 */ /* 0x000e6c0000000a00 */
[C---:B------:R-:W-:Y:S01]  /*0750*/  @P0 IMAD R15, R19.reuse, R3, R0 ;  /* 0x00000003130f0224 */ /* 0x040fe200078e0200 */
[----:B------:R-:W-:Y:S01]  /*0760*/  @P0 IADD3 R13, PT, PT, R18, R19, RZ ;  /* 0x00000013120d0210 */ /* 0x000fe20007ffe0ff */
[----:B------:R-:W2:Y:S01]  /*0770*/  LDC.64 R6, c[0x0][0x380] ;  /* 0x0000e000ff067b82 */ /* 0x000ea20000000a00 */
[----:B------:R-:W-:-:S07]  /*0780*/  @P0 IADD3 R19, PT, PT, R19, 0x2, RZ ;  /* 0x0000000213130810 */ /* 0x000fce0007ffe0ff */
[----:B------:R-:W3:Y:S01]  /*0790*/  LDC.64 R4, c[0x0][0x388] ;  /* 0x0000e200ff047b82 */ /* 0x000ee20000000a00 */
[----:B0-----:R-:W-:Y:S01]  /*07a0*/  @P0 IMAD.WIDE R10, R15, 0x4, R10 ;  /* 0x000000040f0a0825 */ /* 0x001fe200078e020a */
[----:B------:R-:W-:-:S03]  /*07b0*/  @!P1 IADD3 R15, PT, PT, R18, R19, RZ ;  /* 0x00000013120f9210 */ /* 0x000fc60007ffe0ff */
[----:B------:R-:W-:Y:S01]  /*07c0*/  @!P1 IMAD R19, R19, R3, R0 ;  /* 0x0000000313139224 */ /* 0x000fe200078e0200 */
[----:B------:R-:W4:Y:S01]  /*07d0*/  @P0 LDG.E R2, desc[UR6][R10.64] ;  /* 0x000000060a020981 */ /* 0x000f22000c1e1900 */
[----:B-1----:R-:W-:-:S04]  /*07e0*/  @P0 IMAD.WIDE R8, R13, 0x4, R8 ;  /* 0x000000040d080825 */ /* 0x002fc800078e0208 */
[----:B------:R-:W-:Y:S01]  /*07f0*/  @P0 IMAD.WIDE R12, R3, 0x4, R10 ;  /* 0x00000004030c0825 */ /* 0x000fe200078e020a */
[----:B------:R-:W4:Y:S03]  /*0800*/  @P0 LDG.E R21, desc[UR6][R8.64] ;  /* 0x0000000608150981 */ /* 0x000f26000c1e1900 */
[----:B--2---:R-:W-:Y:S01]  /*0810*/  @!P1 IMAD.WIDE R6, R15, 0x4, R6 ;  /* 0x000000040f069825 */ /* 0x004fe200078e0206 */
[----:B------:R-:W2:Y:S04]  /*0820*/  @P0 LDG.E R23, desc[UR6][R8.64+0x4] ;  /* 0x0000040608170981 */ /* 0x000ea8000c1e1900 */
[----:B------:R-:W2:Y:S01]  /*0830*/  @P0 LDG.E R12, desc[UR6][R12.64] ;  /* 0x000000060c0c0981 */ /* 0x000ea2000c1e1900 */
[----:B---3--:R-:W-:-:S03]  /*0840*/  @!P1 IMAD.WIDE R4, R19, 0x4, R4 ;  /* 0x0000000413049825 */ /* 0x008fc600078e0204 */
[----:B------:R-:W3:Y:S04]  /*0850*/  @!P1 LDG.E R7, desc[UR6][R6.64] ;  /* 0x0000000606079981 */ /* 0x000ee8000c1e1900 */
[----:B------:R-:W3:Y:S01]  /*0860*/  @!P1 LDG.E R4, desc[UR6][R4.64] ;  /* 0x0000000604049981 */ /* 0x000ee2000c1e1900 */
[----:B----4-:R-:W-:-:S04]  /*0870*/  @P0 FFMA R2, R21, R2, R26 ;  /* 0x0000000215020223 */ /* 0x010fc8000000001a */
[----:B--2---:R-:W-:-:S04]  /*0880*/  @P0 FFMA R26, R23, R12, R2 ;  /* 0x0000000c171a0223 */ /* 0x004fc80000000002 */
[----:B---3--:R-:W-:-:S07]  /*0890*/  @!P1 FFMA R26, R7, R4, R26 ;  /* 0x00000004071a9223 */ /* 0x008fce000000001a */
.L_x_0:
[----:B------:R-:W0:Y:S01]  /*08a0*/  LDC.64 R4, c[0x0][0x390] ;  /* 0x0000e400ff047b82 */ /* 0x000e220000000a00 */
[----:B------:R-:W-:Y:S01]  /*08b0*/  IMAD R3, R17, R3, R0 ;  /* 0x0000000311037224 */ /* 0x000fe200078e0200 */
[----:B------:R-:W1:Y:S03]  /*08c0*/  LDCU.64 UR4, c[0x0][0x398] ;  /* 0x00007300ff0477ac */ /* 0x000e660008000a00 */
[----:B0-----:R-:W-:-:S05]  /*08d0*/  IMAD.WIDE R2, R3, 0x4, R4 ;  /* 0x0000000403027825 */ /* 0x001fca00078e0204 */
[----:B------:R-:W1:Y:S02]  /*08e0*/  LDG.E R0, desc[UR6][R2.64] ;  /* 0x0000000602007981 */ /* 0x000e64000c1e1900 */
[----:B-1----:R-:W-:-:S04]  /*08f0*/  FMUL R5, R0, UR5 ;  /* 0x0000000500057c20 */ /* 0x002fc80008400000 */
[----:B------:R-:W-:-:S05]  /*0900*/  FFMA R5, R26, UR4, R5 ;  /* 0x000000041a057c23 */ /* 0x000fca0008000005 */
[----:B------:R-:W-:Y:S01]  /*0910*/  STG.E desc[UR6][R2.64], R5 ;  /* 0x0000000502007986 */ /* 0x000fe2000c101906 */
[----:B------:R-:W-:Y:S05]  /*0920*/  EXIT ;  /* 0x000000000000794d */ /* 0x000fea0003800000 */
        .weak           $__internal_0_$__cuda_sm20_div_u16
        .type           $__internal_0_$__cuda_sm20_div_u16,@function
        .size           $__internal_0_$__cuda_sm20_div_u16,(.L_x_5 - $__internal_0_$__cuda_sm20_div_u16)
$__internal_0_$__cuda_sm20_div_u16:
[----:B------:R-:W0:Y:S01]  /*0930*/  I2F.U16 R0, R8 ;  /* 0x0000000800007306 */ /* 0x000e220000101000 */
[----:B------:R-:W-:Y:S01]  /*0940*/  HFMA2 R2, -RZ, RZ, 15, 0 ;  /* 0x4b800000ff027431 */ /* 0x000fe200000001ff */
[C---:B0-----:R-:W-:Y:S02]  /*0950*/  FSETP.GEU.AND P1, PT, |R0|.reuse, 1.175494350822287508e-38, PT ;  /* 0x008000000000780b */ /* 0x041fe40003f2e200 */
[----:B------:R-:W-:Y:S02]  /*0960*/  FSETP.GT.AND P0, PT, |R0|, 8.50705917302346158658e+37, PT ;  /* 0x7e8000000000780b */ /* 0x000fe40003f04200 */
[----:B------:R-:W-:-:S04]  /*0970*/  FSEL R2, R2, 1, !P1 ;  /* 0x3f80000002027808 */ /* 0x000fc80004800000 */
[----:B------:R-:W-:Y:S02]  /*0980*/  FSEL R3, R2, 0.25, !P0 ;  /* 0x3e80000002037808 */ /* 0x000fe40004000000 */
[----:B------:R-:W-:Y:S02]  /*0990*/  ISETP.NE.U32.AND P0, PT, R8, RZ, PT ;  /* 0x000000ff0800720c */ /* 0x000fe40003f05070 */
[----:B------:R-:W-:Y:S01]  /*09a0*/  MOV R2, R9 ;  /* 0x0000000900027202 */ /* 0x000fe20000000f00 */
[----:B------:R-:W-:Y:S02]  /*09b0*/  FMUL R4, R0, R3 ;  /* 0x0000000300047220 */ /* 0x000fe40000400000 */
[----:B------:R-:W-:Y:S08]  /*09c0*/  I2F.U16.RZ R0, R7 ;  /* 0x0000000700007306 */ /* 0x000ff0000010d000 */
[----:B------:R-:W0:Y:S02]  /*09d0*/  MUFU.RCP R4, R4 ;  /* 0x0000000400047308 */ /* 0x000e240000001000 */
[----:B0-----:R-:W-:-:S05]  /*09e0*/  FMUL R3, R3, R4 ;  /* 0x0000000403037220 */ /* 0x001fca0000400000 */
[----:B------:R-:W-:-:S05]  /*09f0*/  IADD3 R3, PT, PT, R3, 0x2, RZ ;  /* 0x0000000203037810 */ /* 0x000fca0007ffe0ff */
[----:B------:R-:W-:Y:S01]  /*0a00*/  FMUL.RZ R0, R0, R3 ;  /* 0x0000000300007220 */ /* 0x000fe2000040c000 */
[----:B------:R-:W-:-:S05]  /*0a10*/  HFMA2 R3, -RZ, RZ, 0, 0 ;  /* 0x00000000ff037431 */ /* 0x000fca00000001ff */
[----:B------:R-:W0:Y:S02]  /*0a20*/  F2I.U32.TRUNC.NTZ R0, R0 ;  /* 0x0000000000007305 */ /* 0x000e24000020f000 */
[----:B0-----:R-:W-:Y:S02]  /*0a30*/  LOP3.LUT R8, R0, 0xffff, RZ, 0xc0, !PT ;  /* 0x0000ffff00087812 */ /* 0x001fe400078ec0ff */
[----:B------:R-:W-:Y:S01]  /*0a40*/  @!P0 MOV R8, 0xffffffff ;  /* 0xffffffff00088802 */ /* 0x000fe20000000f00 */
[----:B------:R-:W-:Y:S06]  /*0a50*/  RET.REL.NODEC R2 `(_Z14gemm_coalescedPfS_S_ffiii) ;  /* 0xfffffff402687950 */ /* 0x000fec0003c3ffff */
.L_x_4:
[----:B------:R-:W-:-:S00]  /*0a60*/  BRA `(.L_x_4) ;  /* 0xfffffffc00fc7947 */ /* 0x000fc0000383ffff */
[----:B------:R-:W-:-:S00]  /*0a70*/  NOP ;  /* 0x0000000000007918 */ /* 0x000fc00000000000 */
        /* <DEDUP_REMOVED lines=8> */
.L_x_5:


//--------------------- .nv.shared.reserved.0     --------------------------
	.section	.nv.shared.reserved.0,"aw",@nobits
	.weak		__nv_reservedSMEM_offset_0_alias
	.size		__nv_reservedSMEM_offset_0_alias, 0, 64
	.other		__nv_reservedSMEM_offset_0_alias,@"STO_CUDA_RESERVED_SHARED STV_DEFAULT"
__nv_reservedSMEM_offset_0_alias:
	.zero		0
	.zero		64


//--------------------- .nv.constant0._Z14gemm_coalescedPfS_S_ffiii --------------------------
	.section	.nv.constant0._Z14gemm_coalescedPfS_S_ffiii,"a",@progbits
	.sectionflags	@""
	.align	4
.nv.constant0._Z14gemm_coalescedPfS_S_ffiii:
	.zero		940


//--------------------- SYMBOLS --------------------------

	.type		.nv.reservedSmem.offset0,@object
	.size		.nv.reservedSmem.offset0,0x4
